//
// Generated by NVIDIA NVVM Compiler
//
// Compiler Build ID: CL-36424714
// Cuda compilation tools, release 13.0, V13.0.88
// Based on NVVM 20.0.0
//

.version 9.0
.target sm_100
.address_size 64

	// .globl	_Z10matrix_sumPiS_S_

.visible .entry _Z10matrix_sumPiS_S_(
	.param .u64 .ptr .align 1 _Z10matrix_sumPiS_S__param_0,
	.param .u64 .ptr .align 1 _Z10matrix_sumPiS_S__param_1,
	.param .u64 .ptr .align 1 _Z10matrix_sumPiS_S__param_2
)
{
	.reg .pred 	%p<4>;
	.reg .b32 	%r<15>;
	.reg .b64 	%rd<11>;

	ld.param.u64 	%rd1, [_Z10matrix_sumPiS_S__param_0];
	ld.param.u64 	%rd2, [_Z10matrix_sumPiS_S__param_1];
	ld.param.u64 	%rd3, [_Z10matrix_sumPiS_S__param_2];
	mov.u32 	%r3, %ntid.x;
	mov.u32 	%r4, %ctaid.x;
	mov.u32 	%r5, %tid.x;
	mad.lo.s32 	%r1, %r3, %r4, %r5;
	mov.u32 	%r6, %ntid.y;
	mov.u32 	%r7, %ctaid.y;
	mov.u32 	%r8, %tid.y;
	mad.lo.s32 	%r9, %r6, %r7, %r8;
	setp.gt.s32 	%p1, %r1, 1;
	setp.gt.u32 	%p2, %r9, 1;
	or.pred  	%p3, %p1, %p2;
	@%p3 bra 	$L__BB0_2;
	cvta.to.global.u64 	%rd4, %rd1;
	cvta.to.global.u64 	%rd5, %rd2;
	cvta.to.global.u64 	%rd6, %rd3;
	shl.b32 	%r10, %r1, 1;
	add.s32 	%r11, %r10, %r9;
	mul.wide.s32 	%rd7, %r11, 4;
	add.s64 	%rd8, %rd4, %rd7;
	ld.global.u32 	%r12, [%rd8];
	add.s64 	%rd9, %rd5, %rd7;
	ld.global.u32 	%r13, [%rd9];
	add.s32 	%r14, %r13, %r12;
	add.s64 	%rd10, %rd6, %rd7;
	st.global.u32 	[%rd10], %r14;
$L__BB0_2:
	ret;

}
	// .globl	_Z10matrix_mulPiS_S_
.visible .entry _Z10matrix_mulPiS_S_(
	.param .u64 .ptr .align 1 _Z10matrix_mulPiS_S__param_0,
	.param .u64 .ptr .align 1 _Z10matrix_mulPiS_S__param_1,
	.param .u64 .ptr .align 1 _Z10matrix_mulPiS_S__param_2
)
{
	.reg .b32 	%r<17>;
	.reg .b64 	%rd<13>;

	ld.param.u64 	%rd1, [_Z10matrix_mulPiS_S__param_0];
	ld.param.u64 	%rd2, [_Z10matrix_mulPiS_S__param_1];
	ld.param.u64 	%rd3, [_Z10matrix_mulPiS_S__param_2];
	mov.u32 	%r1, %ctaid.y;
	mov.u32 	%r2, %ntid.y;
	mov.u32 	%r3, %tid.y;
	mad.lo.s32 	%r4, %r1, %r2, %r3;
	mov.u32 	%r5, %ctaid.x;
	mov.u32 	%r6, %ntid.x;
	mov.u32 	%r7, %tid.x;
	mad.lo.s32 	%r8, %r5, %r6, %r7;
	shl.b32 	%r9, %r4, 1;
	cvta.to.global.u64 	%rd4, %rd1;
	cvta.to.global.u64 	%rd5, %rd2;
	mul.wide.u32 	%rd6, %r9, 4;
	add.s64 	%rd7, %rd4, %rd6;
	ld.global.u32 	%r10, [%rd7];
	mul.wide.s32 	%rd8, %r8, 4;
	add.s64 	%rd9, %rd5, %rd8;
	ld.global.u32 	%r11, [%rd9];
	mul.lo.s32 	%r12, %r11, %r10;
	ld.global.u32 	%r13, [%rd7+4];
	ld.global.u32 	%r14, [%rd9+8];
	mad.lo.s32 	%r15, %r14, %r13, %r12;
	cvta.to.global.u64 	%rd10, %rd3;
	add.s32 	%r16, %r9, %r8;
	mul.wide.s32 	%rd11, %r16, 4;
	add.s64 	%rd12, %rd10, %rd11;
	st.global.u32 	[%rd12], %r15;
	ret;

}


// ===== COMPILED SASS (sm_100) =====

	.target	sm_100

	.elftype	@"ET_EXEC"


//--------------------- .note.nv.tkinfo           --------------------------
	.section	.note.nv.tkinfo,"",@"SHT_NOTE"
	.sectionflags	@"SHF_NOTE_NV_TKINFO"
	.tkinfo
        /*0018*/ 	.word	0x00000002
        /*0030*/ 	.string	""
        /*0030*/ 	.string	"ptxas"
        /*0030*/ 	.string	"Cuda compilation tools, release 13.0, V13.0.88"
        /*0030*/ 	.string	"Build cuda_13.0.r13.0/compiler.36424714_0"
        /*0030*/ 	.string	"-arch sm_100 -m 64 "



//--------------------- .note.nv.cuinfo           --------------------------
	.section	.note.nv.cuinfo,"",@"SHT_NOTE"
	.sectionflags	@"SHF_NOTE_NV_CUINFO"
        /*0018*/ 	.short	0x0002
        /*001a*/ 	.short	0x0064
        /*001c*/ 	.short	0x0082
	.zero		2


//--------------------- .nv.info                  --------------------------
	.section	.nv.info,"",@"SHT_CUDA_INFO"
	.align	4


	//----- nvinfo : EIATTR_REGCOUNT
	.align		4
        /*0000*/ 	.byte	0x04, 0x2f
        /*0002*/ 	.short	(.L_1 - .L_0)
	.align		4
.L_0:
        /*0004*/ 	.word	index@(_Z10matrix_sumPiS_S_)
        /*0008*/ 	.word	0x0000000c


	//----- nvinfo : EIATTR_FRAME_SIZE
	.align		4
.L_1:
        /*000c*/ 	.byte	0x04, 0x11
        /*000e*/ 	.short	(.L_3 - .L_2)
	.align		4
.L_2:
        /*0010*/ 	.word	index@(_Z10matrix_sumPiS_S_)
        /*0014*/ 	.word	0x00000000


	//----- nvinfo : EIATTR_REGCOUNT
	.align		4
.L_3:
        /*0018*/ 	.byte	0x04, 0x2f
        /*001a*/ 	.short	(.L_5 - .L_4)
	.align		4
.L_4:
        /*001c*/ 	.word	index@(_Z10matrix_mulPiS_S_)
        /*0020*/ 	.word	0x00000010


	//----- nvinfo : EIATTR_FRAME_SIZE
	.align		4
.L_5:
        /*0024*/ 	.byte	0x04, 0x11
        /*0026*/ 	.short	(.L_7 - .L_6)
	.align		4
.L_6:
        /*0028*/ 	.word	index@(_Z10matrix_mulPiS_S_)
        /*002c*/ 	.word	0x00000000


	//----- nvinfo : EIATTR_MIN_STACK_SIZE
	.align		4
.L_7:
        /*0030*/ 	.byte	0x04, 0x12
        /*0032*/ 	.short	(.L_9 - .L_8)
	.align		4
.L_8:
        /*0034*/ 	.word	index@(_Z10matrix_mulPiS_S_)
        /*0038*/ 	.word	0x00000000


	//----- nvinfo : EIATTR_MIN_STACK_SIZE
	.align		4
.L_9:
        /*003c*/ 	.byte	0x04, 0x12
        /*003e*/ 	.short	(.L_11 - .L_10)
	.align		4
.L_10:
        /*0040*/ 	.word	index@(_Z10matrix_sumPiS_S_)
        /*0044*/ 	.word	0x00000000
.L_11:


//--------------------- .nv.compat                --------------------------
	.section	.nv.compat,"",@"SHT_CUDA_COMPAT_INFO"
	.align	4
        /*0000*/ 	.byte	0x02, 0x09, 0x00, 0x00, 0x02, 0x02, 0x01, 0x00, 0x02, 0x05, 0x05, 0x00, 0x03, 0x07, 0x01, 0x01
        /*0010*/ 	.byte	0x02, 0x03, 0x00, 0x00, 0x02, 0x06, 0x01, 0x00, 0x04, 0x0b, 0x08, 0x00, 0x09, 0x00, 0x00, 0x00
        /*0020*/ 	.byte	0x00, 0x00, 0x00, 0x00


//--------------------- .nv.info._Z10matrix_mulPiS_S_ --------------------------
	.section	.nv.info._Z10matrix_mulPiS_S_,"",@"SHT_CUDA_INFO"
	.sectionflags	@""
	.align	4


	//----- nvinfo : EIATTR_CUDA_API_VERSION
	.align		4
        /*0000*/ 	.byte	0x04, 0x37
        /*0002*/ 	.short	(.L_13 - .L_12)
.L_12:
        /*0004*/ 	.word	0x00000082


	//----- nvinfo : EIATTR_KPARAM_INFO
	.align		4
.L_13:
        /*0008*/ 	.byte	0x04, 0x17
        /*000a*/ 	.short	(.L_15 - .L_14)
.L_14:
        /*000c*/ 	.word	0x00000000
        /*0010*/ 	.short	0x0002
        /*0012*/ 	.short	0x0010
        /*0014*/ 	.byte	0x00, 0xf5, 0x21, 0x00


	//----- nvinfo : EIATTR_KPARAM_INFO
	.align		4
.L_15:
        /*0018*/ 	.byte	0x04, 0x17
        /*001a*/ 	.short	(.L_17 - .L_16)
.L_16:
        /*001c*/ 	.word	0x00000000
        /*0020*/ 	.short	0x0001
        /*0022*/ 	.short	0x0008
        /*0024*/ 	.byte	0x00, 0xf5, 0x21, 0x00


	//----- nvinfo : EIATTR_KPARAM_INFO
	.align		4
.L_17:
        /*0028*/ 	.byte	0x04, 0x17
        /*002a*/ 	.short	(.L_19 - .L_18)
.L_18:
        /*002c*/ 	.word	0x00000000
        /*0030*/ 	.short	0x0000
        /*0032*/ 	.short	0x0000
        /*0034*/ 	.byte	0x00, 0xf5, 0x21, 0x00


	//----- nvinfo : EIATTR_SPARSE_MMA_MASK
	.align		4
.L_19:
        /*0038*/ 	.byte	0x03, 0x50
        /*003a*/ 	.short	0x0000


	//----- nvinfo : EIATTR_MAXREG_COUNT
	.align		4
        /*003c*/ 	.byte	0x03, 0x1b
        /*003e*/ 	.short	0x00ff


	//----- nvinfo : EIATTR_MERCURY_ISA_VERSION
	.align		4
        /*0040*/ 	.byte	0x03, 0x5f
        /*0042*/ 	.short	0x0101


	//----- nvinfo : EIATTR_VRC_CTA_INIT_COUNT
	.align		4
        /*0044*/ 	.byte	0x02, 0x4a
	.zero		1
	.zero		1


	//----- nvinfo : EIATTR_EXIT_INSTR_OFFSETS
	.align		4
        /*0048*/ 	.byte	0x04, 0x1c
        /*004a*/ 	.short	(.L_21 - .L_20)


	//   ....[0]....
.L_20:
        /*004c*/ 	.word	0x00000190


	//----- nvinfo : EIATTR_CBANK_PARAM_SIZE
	.align		4
.L_21:
        /*0050*/ 	.byte	0x03, 0x19
        /*0052*/ 	.short	0x0018


	//----- nvinfo : EIATTR_PARAM_CBANK
	.align		4
        /*0054*/ 	.byte	0x04, 0x0a
        /*0056*/ 	.short	(.L_23 - .L_22)
	.align		4
.L_22:
        /*0058*/ 	.word	index@(.nv.constant0._Z10matrix_mulPiS_S_)
        /*005c*/ 	.short	0x0380
        /*005e*/ 	.short	0x0018


	//----- nvinfo : EIATTR_SW_WAR
	.align		4
.L_23:
        /*0060*/ 	.byte	0x04, 0x36
        /*0062*/ 	.short	(.L_25 - .L_24)
.L_24:
        /*0064*/ 	.word	0x00000008
.L_25:


//--------------------- .nv.info._Z10matrix_sumPiS_S_ --------------------------
	.section	.nv.info._Z10matrix_sumPiS_S_,"",@"SHT_CUDA_INFO"
	.sectionflags	@""
	.align	4


	//----- nvinfo : EIATTR_CUDA_API_VERSION
	.align		4
        /*0000*/ 	.byte	0x04, 0x37
        /*0002*/ 	.short	(.L_27 - .L_26)
.L_26:
        /*0004*/ 	.word	0x00000082


	//----- nvinfo : EIATTR_KPARAM_INFO
	.align		4
.L_27:
        /*0008*/ 	.byte	0x04, 0x17
        /*000a*/ 	.short	(.L_29 - .L_28)
.L_28:
        /*000c*/ 	.word	0x00000000
        /*0010*/ 	.short	0x0002
        /*0012*/ 	.short	0x0010
        /*0014*/ 	.byte	0x00, 0xf5, 0x21, 0x00


	//----- nvinfo : EIATTR_KPARAM_INFO
	.align		4
.L_29:
        /*0018*/ 	.byte	0x04, 0x17
        /*001a*/ 	.short	(.L_31 - .L_30)
.L_30:
        /*001c*/ 	.word	0x00000000
        /*0020*/ 	.short	0x0001
        /*0022*/ 	.short	0x0008
        /*0024*/ 	.byte	0x00, 0xf5, 0x21, 0x00


	//----- nvinfo : EIATTR_KPARAM_INFO
	.align		4
.L_31:
        /*0028*/ 	.byte	0x04, 0x17
        /*002a*/ 	.short	(.L_33 - .L_32)
.L_32:
        /*002c*/ 	.word	0x00000000
        /*0030*/ 	.short	0x0000
        /*0032*/ 	.short	0x0000
        /*0034*/ 	.byte	0x00, 0xf5, 0x21, 0x00


	//----- nvinfo : EIATTR_SPARSE_MMA_MASK
	.align		4
.L_33:
        /*0038*/ 	.byte	0x03, 0x50
        /*003a*/ 	.short	0x0000


	//----- nvinfo : EIATTR_MAXREG_COUNT
	.align		4
        /*003c*/ 	.byte	0x03, 0x1b
        /*003e*/ 	.short	0x00ff


	//----- nvinfo : EIATTR_MERCURY_ISA_VERSION
	.align		4
        /*0040*/ 	.byte	0x03, 0x5f
        /*0042*/ 	.short	0x0101


	//----- nvinfo : EIATTR_VRC_CTA_INIT_COUNT
	.align		4
        /*0044*/ 	.byte	0x02, 0x4a
	.zero		1
	.zero		1


	//----- nvinfo : EIATTR_EXIT_INSTR_OFFSETS
	.align		4
        /*0048*/ 	.byte	0x04, 0x1c
        /*004a*/ 	.short	(.L_35 - .L_34)


	//   ....[0]....
.L_34:
        /*004c*/ 	.word	0x000000b0


	//   ....[1]....
        /*0050*/ 	.word	0x00000180


	//----- nvinfo : EIATTR_CBANK_PARAM_SIZE
	.align		4
.L_35:
        /*0054*/ 	.byte	0x03, 0x19
        /*0056*/ 	.short	0x0018


	//----- nvinfo : EIATTR_PARAM_CBANK
	.align		4
        /*0058*/ 	.byte	0x04, 0x0a
        /*005a*/ 	.short	(.L_37 - .L_36)
	.align		4
.L_36:
        /*005c*/ 	.word	index@(.nv.constant0._Z10matrix_sumPiS_S_)
        /*0060*/ 	.short	0x0380
        /*0062*/ 	.short	0x0018


	//----- nvinfo : EIATTR_SW_WAR
	.align		4
.L_37:
        /*0064*/ 	.byte	0x04, 0x36
        /*0066*/ 	.short	(.L_39 - .L_38)
.L_38:
        /*0068*/ 	.word	0x00000008
.L_39:


//--------------------- .nv.callgraph             --------------------------
	.section	.nv.callgraph,"",@"SHT_CUDA_CALLGRAPH"
	.align	4
	.sectionentsize	8
	.align		4
        /*0000*/ 	.word	0x00000000
	.align		4
        /*0004*/ 	.word	0xffffffff
	.align		4
        /*0008*/ 	.word	0x00000000
	.align		4
        /*000c*/ 	.word	0xfffffffe
	.align		4
        /*0010*/ 	.word	0x00000000
	.align		4
        /*0014*/ 	.word	0xfffffffd
	.align		4
        /*0018*/ 	.word	0x00000000
	.align		4
        /*001c*/ 	.word	0xfffffffc


//--------------------- .text._Z10matrix_mulPiS_S_ --------------------------
	.section	.text._Z10matrix_mulPiS_S_,"ax",@progbits
	.align	128
        .global         _Z10matrix_mulPiS_S_
        .type           _Z10matrix_mulPiS_S_,@function
        .size           _Z10matrix_mulPiS_S_,(.L_x_2 - _Z10matrix_mulPiS_S_)
        .other          _Z10matrix_mulPiS_S_,@"STO_CUDA_ENTRY STV_DEFAULT"
_Z10matrix_mulPiS_S_:
.text._Z10matrix_mulPiS_S_:
[----:B------:R-:W-:Y:S01]  /*0000*/  LDC R1, c[0x0][0x37c] ;  /* 0x0000df00ff017b82 */ /* 0x000fe20000000800 */
[----:B------:R-:W0:Y:S07]  /*0010*/  S2R R7, SR_TID.Y ;  /* 0x0000000000077919 */ /* 0x000e2e0000002200 */
[----:B------:R-:W0:Y:S01]  /*0020*/  S2UR UR6, SR_CTAID.Y ;  /* 0x00000000000679c3 */ /* 0x000e220000002600 */
[----:B------:R-:W1:Y:S01]  /*0030*/  LDCU.64 UR4, c[0x0][0x358] ;  /* 0x00006b00ff0477ac */ /* 0x000e620008000a00 */
[----:B------:R-:W2:Y:S06]  /*0040*/  S2R R6, SR_TID.X ;  /* 0x0000000000067919 */ /* 0x000eac0000002100 */
[----:B------:R-:W0:Y:S08]  /*0050*/  LDC R0, c[0x0][0x364] ;  /* 0x0000d900ff007b82 */ /* 0x000e300000000800 */
[----:B------:R-:W2:Y:S08]  /*0060*/  S2UR UR7, SR_CTAID.X ;  /* 0x00000000000779c3 */ /* 0x000eb00000002500 */
[----:B------:R-:W2:Y:S08]  /*0070*/  LDC R9, c[0x0][0x360] ;  /* 0x0000d800ff097b82 */ /* 0x000eb00000000800 */
[----:B------:R-:W3:Y:S01]  /*0080*/  LDC.64 R2, c[0x0][0x380] ;  /* 0x0000e000ff027b82 */ /* 0x000ee20000000a00 */
[----:B0-----:R-:W-:-:S05]  /*0090*/  IMAD R0, R0, UR6, R7 ;  /* 0x0000000600007c24 */ /* 0x001fca000f8e0207 */
[----:B------:R-:W-:Y:S02]  /*00a0*/  SHF.L.U32 R0, R0, 0x1, RZ ;  /* 0x0000000100007819 */ /* 0x000fe400000006ff */
[----:B------:R-:W0:Y:S01]  /*00b0*/  LDC.64 R4, c[0x0][0x388] ;  /* 0x0000e200ff047b82 */ /* 0x000e220000000a00 */
[----:B--2---:R-:W-:-:S07]  /*00c0*/  IMAD R9, R9, UR7, R6 ;  /* 0x0000000709097c24 */ /* 0x004fce000f8e0206 */
[----:B------:R-:W2:Y:S01]  /*00d0*/  LDC.64 R6, c[0x0][0x390] ;  /* 0x0000e400ff067b82 */ /* 0x000ea20000000a00 */
[----:B---3--:R-:W-:-:S05]  /*00e0*/  IMAD.WIDE.U32 R2, R0, 0x4, R2 ;  /* 0x0000000400027825 */ /* 0x008fca00078e0002 */
[----:B-1----:R-:W3:Y:S01]  /*00f0*/  LDG.E R8, desc[UR4][R2.64] ;  /* 0x0000000402087981 */ /* 0x002ee2000c1e1900 */
[----:B0-----:R-:W-:-:S03]  /*0100*/  IMAD.WIDE R4, R9, 0x4, R4 ;  /* 0x0000000409047825 */ /* 0x001fc600078e0204 */
[----:B------:R-:W4:Y:S04]  /*0110*/  LDG.E R13, desc[UR4][R2.64+0x4] ;  /* 0x00000404020d7981 */ /* 0x000f28000c1e1900 */
[----:B------:R-:W3:Y:S04]  /*0120*/  LDG.E R11, desc[UR4][R4.64] ;  /* 0x00000004040b7981 */ /* 0x000ee8000c1e1900 */
[----:B------:R-:W4:Y:S01]  /*0130*/  LDG.E R10, desc[UR4][R4.64+0x8] ;  /* 0x00000804040a7981 */ /* 0x000f22000c1e1900 */
[----:B------:R-:W-:-:S05]  /*0140*/  IADD3 R9, PT, PT, R9, R0, RZ ;  /* 0x0000000009097210 */ /* 0x000fca0007ffe0ff */
[----:B--2---:R-:W-:-:S04]  /*0150*/  IMAD.WIDE R6, R9, 0x4, R6 ;  /* 0x0000000409067825 */ /* 0x004fc800078e0206 */
[----:B---3--:R-:W-:-:S04]  /*0160*/  IMAD R8, R8, R11, RZ ;  /* 0x0000000b08087224 */ /* 0x008fc800078e02ff */
[----:B----4-:R-:W-:-:S05]  /*0170*/  IMAD R13, R13, R10, R8 ;  /* 0x0000000a0d0d7224 */ /* 0x010fca00078e0208 */
[----:B------:R-:W-:Y:S01]  /*0180*/  STG.E desc[UR4][R6.64], R13 ;  /* 0x0000000d06007986 */ /* 0x000fe2000c101904 */
[----:B------:R-:W-:Y:S05]  /*0190*/  EXIT ;  /* 0x000000000000794d */ /* 0x000fea0003800000 */
.L_x_0:
[----:B------:R-:W-:-:S00]  /*01a0*/  BRA `(.L_x_0) ;  /* 0xfffffffc00fc7947 */ /* 0x000fc0000383ffff */
[----:B------:R-:W-:-:S00]  /*01b0*/  NOP ;  /* 0x0000000000007918 */ /* 0x000fc00000000000 */
        /* <DEDUP_REMOVED lines=12> */
.L_x_2:


//--------------------- .text._Z10matrix_sumPiS_S_ --------------------------
	.section	.text._Z10matrix_sumPiS_S_,"ax",@progbits
	.align	128
        .global         _Z10matrix_sumPiS_S_
        .type           _Z10matrix_sumPiS_S_,@function
        .size           _Z10matrix_sumPiS_S_,(.L_x_3 - _Z10matrix_sumPiS_S_)
        .other          _Z10matrix_sumPiS_S_,@"STO_CUDA_ENTRY STV_DEFAULT"
_Z10matrix_sumPiS_S_:
.text._Z10matrix_sumPiS_S_:
[----:B------:R-:W-:Y:S01]  /*0000*/  LDC R1, c[0x0][0x37c] ;  /* 0x0000df00ff017b82 */ /* 0x000fe20000000800 */
[----:B------:R-:W0:Y:S01]  /*0010*/  S2R R7, SR_CTAID.Y ;  /* 0x0000000000077919 */ /* 0x000e220000002600 */
[----:B------:R-:W1:Y:S01]  /*0020*/  LDCU UR4, c[0x0][0x360] ;  /* 0x00006c00ff0477ac */ /* 0x000e620008000800 */
[----:B------:R-:W0:Y:S01]  /*0030*/  S2R R2, SR_TID.Y ;  /* 0x0000000000027919 */ /* 0x000e220000002200 */
[----:B------:R-:W0:Y:S01]  /*0040*/  LDCU UR5, c[0x0][0x364] ;  /* 0x00006c80ff0577ac */ /* 0x000e220008000800 */
[----:B------:R-:W1:Y:S01]  /*0050*/  S2R R0, SR_CTAID.X ;  /* 0x0000000000007919 */ /* 0x000e620000002500 */
[----:B------:R-:W1:Y:S01]  /*0060*/  S2R R3, SR_TID.X ;  /* 0x0000000000037919 */ /* 0x000e620000002100 */
[----:B0-----:R-:W-:-:S05]  /*0070*/  IMAD R7, R7, UR5, R2 ;  /* 0x0000000507077c24 */ /* 0x001fca000f8e0202 */
[----:B------:R-:W-:Y:S01]  /*0080*/  ISETP.GT.U32.AND P0, PT, R7, 0x1, PT ;  /* 0x000000010700780c */ /* 0x000fe20003f04070 */
[----:B-1----:R-:W-:-:S05]  /*0090*/  IMAD R0, R0, UR4, R3 ;  /* 0x0000000400007c24 */ /* 0x002fca000f8e0203 */
[----:B------:R-:W-:-:S13]  /*00a0*/  ISETP.GT.OR P0, PT, R0, 0x1, P0 ;  /* 0x000000010000780c */ /* 0x000fda0000704670 */
[----:B------:R-:W-:Y:S05]  /*00b0*/  @P0 EXIT ;  /* 0x000000000000094d */ /* 0x000fea0003800000 */
[----:B------:R-:W0:Y:S01]  /*00c0*/  LDC.64 R2, c[0x0][0x380] ;  /* 0x0000e000ff027b82 */ /* 0x000e220000000a00 */
[----:B------:R-:W1:Y:S01]  /*00d0*/  LDCU.64 UR4, c[0x0][0x358] ;  /* 0x00006b00ff0477ac */ /* 0x000e620008000a00 */
[----:B------:R-:W-:-:S06]  /*00e0*/  LEA R9, R0, R7, 0x1 ;  /* 0x0000000700097211 */ /* 0x000fcc00078e08ff */
[----:B------:R-:W2:Y:S08]  /*00f0*/  LDC.64 R4, c[0x0][0x388] ;  /* 0x0000e200ff047b82 */ /* 0x000eb00000000a00 */
[----:B------:R-:W3:Y:S01]  /*0100*/  LDC.64 R6, c[0x0][0x390] ;  /* 0x0000e400ff067b82 */ /* 0x000ee20000000a00 */
[----:B0-----:R-:W-:-:S06]  /*0110*/  IMAD.WIDE R2, R9, 0x4, R2 ;  /* 0x0000000409027825 */ /* 0x001fcc00078e0202 */
[----:B-1----:R-:W4:Y:S01]  /*0120*/  LDG.E R2, desc[UR4][R2.64] ;  /* 0x0000000402027981 */ /* 0x002f22000c1e1900 */
[----:B--2---:R-:W-:-:S06]  /*0130*/  IMAD.WIDE R4, R9, 0x4, R4 ;  /* 0x0000000409047825 */ /* 0x004fcc00078e0204 */
[----:B------:R-:W4:Y:S01]  /*0140*/  LDG.E R5, desc[UR4][R4.64] ;  /* 0x0000000404057981 */ /* 0x000f22000c1e1900 */
[----:B---3--:R-:W-:Y:S01]  /*0150*/  IMAD.WIDE R6, R9, 0x4, R6 ;  /* 0x0000000409067825 */ /* 0x008fe200078e0206 */
[----:B----4-:R-:W-:-:S05]  /*0160*/  IADD3 R9, PT, PT, R2, R5, RZ ;  /* 0x0000000502097210 */ /* 0x010fca0007ffe0ff */
[----:B------:R-:W-:Y:S01]  /*0170*/  STG.E desc[UR4][R6.64], R9 ;  /* 0x0000000906007986 */ /* 0x000fe2000c101904 */
[----:B------:R-:W-:Y:S05]  /*0180*/  EXIT ;  /* 0x000000000000794d */ /* 0x000fea0003800000 */
.L_x_1:
        /* <DEDUP_REMOVED lines=15> */
.L_x_3:


//--------------------- .nv.shared.reserved.0     --------------------------
	.section	.nv.shared.reserved.0,"aw",@nobits
	.weak		__nv_reservedSMEM_offset_0_alias
	.size		__nv_reservedSMEM_offset_0_alias, 0, 64
	.other		__nv_reservedSMEM_offset_0_alias,@"STO_CUDA_RESERVED_SHARED STV_DEFAULT"
__nv_reservedSMEM_offset_0_alias:
	.zero		0
	.zero		64


//--------------------- .nv.constant0._Z10matrix_mulPiS_S_ --------------------------
	.section	.nv.constant0._Z10matrix_mulPiS_S_,"a",@progbits
	.sectionflags	@""
	.align	4
.nv.constant0._Z10matrix_mulPiS_S_:
	.zero		920


//--------------------- .nv.constant0._Z10matrix_sumPiS_S_ --------------------------
	.section	.nv.constant0._Z10matrix_sumPiS_S_,"a",@progbits
	.sectionflags	@""
	.align	4
.nv.constant0._Z10matrix_sumPiS_S_:
	.zero		920


//--------------------- SYMBOLS --------------------------

	.type		.nv.reservedSmem.offset0,@object
	.size		.nv.reservedSmem.offset0,0x4
